//
// Generated by NVIDIA NVVM Compiler
//
// Compiler Build ID: CL-36424714
// Cuda compilation tools, release 13.0, V13.0.88
// Based on NVVM 20.0.0
//

.version 9.0
.target sm_100
.address_size 64

	// .globl	_Z13ReductionMax2PfS_i
// _ZZ19find_maximum_kernelPfS_PijE5cache has been demoted
.extern .shared .align 16 .b8 sdata[];

.visible .entry _Z13ReductionMax2PfS_i(
	.param .u64 .ptr .align 1 _Z13ReductionMax2PfS_i_param_0,
	.param .u64 .ptr .align 1 _Z13ReductionMax2PfS_i_param_1,
	.param .u32 _Z13ReductionMax2PfS_i_param_2
)
{
	.reg .pred 	%p<7>;
	.reg .b32 	%r<21>;
	.reg .b32 	%f<3>;
	.reg .b64 	%rd<9>;

	ld.param.u64 	%rd1, [_Z13ReductionMax2PfS_i_param_0];
	ld.param.u64 	%rd2, [_Z13ReductionMax2PfS_i_param_1];
	ld.param.u32 	%r12, [_Z13ReductionMax2PfS_i_param_2];
	mov.u32 	%r1, %ctaid.x;
	mov.u32 	%r20, %ntid.x;
	mov.u32 	%r3, %tid.x;
	mad.lo.s32 	%r4, %r1, %r20, %r3;
	setp.ge.u32 	%p1, %r4, %r12;
	mov.b32 	%r19, -2147483648;
	@%p1 bra 	$L__BB0_2;
	cvta.to.global.u64 	%rd3, %rd1;
	mul.wide.u32 	%rd4, %r4, 4;
	add.s64 	%rd5, %rd3, %rd4;
	ld.global.f32 	%f1, [%rd5];
	cvt.rzi.s32.f32 	%r19, %f1;
$L__BB0_2:
	shl.b32 	%r13, %r3, 2;
	mov.u32 	%r14, sdata;
	add.s32 	%r7, %r14, %r13;
	st.shared.u32 	[%r7], %r19;
	bar.sync 	0;
	setp.lt.u32 	%p2, %r20, 2;
	@%p2 bra 	$L__BB0_7;
$L__BB0_3:
	mov.u32 	%r8, %r20;
	shr.u32 	%r20, %r8, 1;
	bar.sync 	0;
	setp.ge.u32 	%p3, %r3, %r20;
	@%p3 bra 	$L__BB0_6;
	shl.b32 	%r15, %r20, 2;
	add.s32 	%r16, %r7, %r15;
	ld.shared.u32 	%r10, [%r16];
	ld.shared.u32 	%r17, [%r7];
	setp.le.s32 	%p4, %r10, %r17;
	@%p4 bra 	$L__BB0_6;
	st.shared.u32 	[%r7], %r10;
$L__BB0_6:
	setp.gt.u32 	%p5, %r8, 3;
	@%p5 bra 	$L__BB0_3;
$L__BB0_7:
	setp.ne.s32 	%p6, %r3, 0;
	@%p6 bra 	$L__BB0_9;
	ld.shared.u32 	%r18, [sdata];
	cvt.rn.f32.s32 	%f2, %r18;
	cvta.to.global.u64 	%rd6, %rd2;
	mul.wide.u32 	%rd7, %r1, 4;
	add.s64 	%rd8, %rd6, %rd7;
	st.global.f32 	[%rd8], %f2;
$L__BB0_9:
	ret;

}
	// .globl	_Z19find_maximum_kernelPfS_Pij
.visible .entry _Z19find_maximum_kernelPfS_Pij(
	.param .u64 .ptr .align 1 _Z19find_maximum_kernelPfS_Pij_param_0,
	.param .u64 .ptr .align 1 _Z19find_maximum_kernelPfS_Pij_param_1,
	.param .u64 .ptr .align 1 _Z19find_maximum_kernelPfS_Pij_param_2,
	.param .u32 _Z19find_maximum_kernelPfS_Pij_param_3
)
{
	.reg .pred 	%p<8>;
	.reg .b32 	%r<24>;
	.reg .b32 	%f<15>;
	.reg .b64 	%rd<9>;
	// demoted variable
	.shared .align 4 .b8 _ZZ19find_maximum_kernelPfS_PijE5cache[1024];
	ld.param.u64 	%rd3, [_Z19find_maximum_kernelPfS_Pij_param_0];
	ld.param.u64 	%rd4, [_Z19find_maximum_kernelPfS_Pij_param_1];
	ld.param.u64 	%rd5, [_Z19find_maximum_kernelPfS_Pij_param_2];
	ld.param.u32 	%r10, [_Z19find_maximum_kernelPfS_Pij_param_3];
	cvta.to.global.u64 	%rd1, %rd5;
	mov.u32 	%r1, %tid.x;
	mov.u32 	%r11, %ctaid.x;
	mov.u32 	%r23, %ntid.x;
	mad.lo.s32 	%r3, %r11, %r23, %r1;
	setp.ge.u32 	%p1, %r3, %r10;
	mov.f32 	%f14, 0fBF800000;
	@%p1 bra 	$L__BB1_3;
	mov.u32 	%r13, %nctaid.x;
	mul.lo.s32 	%r4, %r13, %r23;
	cvta.to.global.u64 	%rd2, %rd3;
	mov.b32 	%r22, 0;
	mov.f32 	%f14, 0fBF800000;
$L__BB1_2:
	add.s32 	%r14, %r22, %r3;
	mul.wide.u32 	%rd6, %r14, 4;
	add.s64 	%rd7, %rd2, %rd6;
	ld.global.f32 	%f6, [%rd7];
	max.f32 	%f14, %f14, %f6;
	add.s32 	%r22, %r22, %r4;
	add.s32 	%r15, %r14, %r4;
	setp.lt.u32 	%p2, %r15, %r10;
	@%p2 bra 	$L__BB1_2;
$L__BB1_3:
	shl.b32 	%r16, %r1, 2;
	mov.u32 	%r17, _ZZ19find_maximum_kernelPfS_PijE5cache;
	add.s32 	%r7, %r17, %r16;
	st.shared.f32 	[%r7], %f14;
	bar.sync 	0;
	setp.lt.u32 	%p3, %r23, 2;
	@%p3 bra 	$L__BB1_7;
$L__BB1_4:
	shr.u32 	%r9, %r23, 1;
	setp.ge.u32 	%p4, %r1, %r9;
	@%p4 bra 	$L__BB1_6;
	ld.shared.f32 	%f7, [%r7];
	shl.b32 	%r18, %r9, 2;
	add.s32 	%r19, %r7, %r18;
	ld.shared.f32 	%f8, [%r19];
	max.f32 	%f9, %f7, %f8;
	st.shared.f32 	[%r7], %f9;
$L__BB1_6:
	bar.sync 	0;
	setp.gt.u32 	%p5, %r23, 3;
	mov.u32 	%r23, %r9;
	@%p5 bra 	$L__BB1_4;
$L__BB1_7:
	setp.ne.s32 	%p6, %r1, 0;
	@%p6 bra 	$L__BB1_10;
$L__BB1_8:
	atom.relaxed.global.cas.b32 	%r20, [%rd1], 0, 1;
	setp.ne.s32 	%p7, %r20, 0;
	@%p7 bra 	$L__BB1_8;
	cvta.to.global.u64 	%rd8, %rd4;
	ld.global.f32 	%f10, [%rd8];
	ld.shared.f32 	%f11, [_ZZ19find_maximum_kernelPfS_PijE5cache];
	max.f32 	%f12, %f10, %f11;
	st.global.f32 	[%rd8], %f12;
	atom.global.exch.b32 	%r21, [%rd1], 0;
$L__BB1_10:
	ret;

}


// ===== COMPILED SASS (sm_100) =====

	.target	sm_100

	.elftype	@"ET_EXEC"


//--------------------- .note.nv.tkinfo           --------------------------
	.section	.note.nv.tkinfo,"",@"SHT_NOTE"
	.sectionflags	@"SHF_NOTE_NV_TKINFO"
	.tkinfo
        /*0018*/ 	.word	0x00000002
        /*0030*/ 	.string	""
        /*0030*/ 	.string	"ptxas"
        /*0030*/ 	.string	"Cuda compilation tools, release 13.0, V13.0.88"
        /*0030*/ 	.string	"Build cuda_13.0.r13.0/compiler.36424714_0"
        /*0030*/ 	.string	"-arch sm_100 -m 64 "



//--------------------- .note.nv.cuinfo           --------------------------
	.section	.note.nv.cuinfo,"",@"SHT_NOTE"
	.sectionflags	@"SHF_NOTE_NV_CUINFO"
        /*0018*/ 	.short	0x0002
        /*001a*/ 	.short	0x0064
        /*001c*/ 	.short	0x0082
	.zero		2


//--------------------- .nv.info                  --------------------------
	.section	.nv.info,"",@"SHT_CUDA_INFO"
	.align	4


	//----- nvinfo : EIATTR_REGCOUNT
	.align		4
        /*0000*/ 	.byte	0x04, 0x2f
        /*0002*/ 	.short	(.L_1 - .L_0)
	.align		4
.L_0:
        /*0004*/ 	.word	index@(_Z13ReductionMax2PfS_i)
        /*0008*/ 	.word	0x0000000a


	//----- nvinfo : EIATTR_FRAME_SIZE
	.align		4
.L_1:
        /*000c*/ 	.byte	0x04, 0x11
        /*000e*/ 	.short	(.L_3 - .L_2)
	.align		4
.L_2:
        /*0010*/ 	.word	index@(_Z13ReductionMax2PfS_i)
        /*0014*/ 	.word	0x00000000


	//----- nvinfo : EIATTR_REGCOUNT
	.align		4
.L_3:
        /*0018*/ 	.byte	0x04, 0x2f
        /*001a*/ 	.short	(.L_5 - .L_4)
	.align		4
.L_4:
        /*001c*/ 	.word	index@(_Z19find_maximum_kernelPfS_Pij)
        /*0020*/ 	.word	0x00000010


	//----- nvinfo : EIATTR_FRAME_SIZE
	.align		4
.L_5:
        /*0024*/ 	.byte	0x04, 0x11
        /*0026*/ 	.short	(.L_7 - .L_6)
	.align		4
.L_6:
        /*0028*/ 	.word	index@(_Z19find_maximum_kernelPfS_Pij)
        /*002c*/ 	.word	0x00000000


	//----- nvinfo : EIATTR_MIN_STACK_SIZE
	.align		4
.L_7:
        /*0030*/ 	.byte	0x04, 0x12
        /*0032*/ 	.short	(.L_9 - .L_8)
	.align		4
.L_8:
        /*0034*/ 	.word	index@(_Z19find_maximum_kernelPfS_Pij)
        /*0038*/ 	.word	0x00000000


	//----- nvinfo : EIATTR_MIN_STACK_SIZE
	.align		4
.L_9:
        /*003c*/ 	.byte	0x04, 0x12
        /*003e*/ 	.short	(.L_11 - .L_10)
	.align		4
.L_10:
        /*0040*/ 	.word	index@(_Z13ReductionMax2PfS_i)
        /*0044*/ 	.word	0x00000000
.L_11:


//--------------------- .nv.compat                --------------------------
	.section	.nv.compat,"",@"SHT_CUDA_COMPAT_INFO"
	.align	4
        /*0000*/ 	.byte	0x02, 0x09, 0x00, 0x00, 0x02, 0x02, 0x01, 0x00, 0x02, 0x05, 0x05, 0x00, 0x03, 0x07, 0x01, 0x01
        /*0010*/ 	.byte	0x02, 0x03, 0x00, 0x00, 0x02, 0x06, 0x01, 0x00, 0x04, 0x0b, 0x08, 0x00, 0x09, 0x00, 0x00, 0x00
        /*0020*/ 	.byte	0x00, 0x00, 0x00, 0x00


//--------------------- .nv.info._Z19find_maximum_kernelPfS_Pij --------------------------
	.section	.nv.info._Z19find_maximum_kernelPfS_Pij,"",@"SHT_CUDA_INFO"
	.sectionflags	@""
	.align	4


	//----- nvinfo : EIATTR_CUDA_API_VERSION
	.align		4
        /*0000*/ 	.byte	0x04, 0x37
        /*0002*/ 	.short	(.L_13 - .L_12)
.L_12:
        /*0004*/ 	.word	0x00000082


	//----- nvinfo : EIATTR_KPARAM_INFO
	.align		4
.L_13:
        /*0008*/ 	.byte	0x04, 0x17
        /*000a*/ 	.short	(.L_15 - .L_14)
.L_14:
        /*000c*/ 	.word	0x00000000
        /*0010*/ 	.short	0x0003
        /*0012*/ 	.short	0x0018
        /*0014*/ 	.byte	0x00, 0xf0, 0x11, 0x00


	//----- nvinfo : EIATTR_KPARAM_INFO
	.align		4
.L_15:
        /*0018*/ 	.byte	0x04, 0x17
        /*001a*/ 	.short	(.L_17 - .L_16)
.L_16:
        /*001c*/ 	.word	0x00000000
        /*0020*/ 	.short	0x0002
        /*0022*/ 	.short	0x0010
        /*0024*/ 	.byte	0x00, 0xf5, 0x21, 0x00


	//----- nvinfo : EIATTR_KPARAM_INFO
	.align		4
.L_17:
        /*0028*/ 	.byte	0x04, 0x17
        /*002a*/ 	.short	(.L_19 - .L_18)
.L_18:
        /*002c*/ 	.word	0x00000000
        /*0030*/ 	.short	0x0001
        /*0032*/ 	.short	0x0008
        /*0034*/ 	.byte	0x00, 0xf5, 0x21, 0x00


	//----- nvinfo : EIATTR_KPARAM_INFO
	.align		4
.L_19:
        /*0038*/ 	.byte	0x04, 0x17
        /*003a*/ 	.short	(.L_21 - .L_20)
.L_20:
        /*003c*/ 	.word	0x00000000
        /*0040*/ 	.short	0x0000
        /*0042*/ 	.short	0x0000
        /*0044*/ 	.byte	0x00, 0xf5, 0x21, 0x00


	//----- nvinfo : EIATTR_SPARSE_MMA_MASK
	.align		4
.L_21:
        /*0048*/ 	.byte	0x03, 0x50
        /*004a*/ 	.short	0x0000


	//----- nvinfo : EIATTR_MAXREG_COUNT
	.align		4
        /*004c*/ 	.byte	0x03, 0x1b
        /*004e*/ 	.short	0x00ff


	//----- nvinfo : EIATTR_NUM_BARRIERS
	.align		4
        /*0050*/ 	.byte	0x02, 0x4c
        /*0052*/ 	.byte	0x01
	.zero		1


	//----- nvinfo : EIATTR_MERCURY_ISA_VERSION
	.align		4
        /*0054*/ 	.byte	0x03, 0x5f
        /*0056*/ 	.short	0x0101


	//----- nvinfo : EIATTR_VRC_CTA_INIT_COUNT
	.align		4
        /*0058*/ 	.byte	0x02, 0x4a
	.zero		1
	.zero		1


	//----- nvinfo : EIATTR_EXIT_INSTR_OFFSETS
	.align		4
        /*005c*/ 	.byte	0x04, 0x1c
        /*005e*/ 	.short	(.L_23 - .L_22)


	//   ....[0]....
.L_22:
        /*0060*/ 	.word	0x000002d0


	//   ....[1]....
        /*0064*/ 	.word	0x00000400


	//----- nvinfo : EIATTR_CRS_STACK_SIZE
	.align		4
.L_23:
        /*0068*/ 	.byte	0x04, 0x1e
        /*006a*/ 	.short	(.L_25 - .L_24)
.L_24:
        /*006c*/ 	.word	0x00000000


	//----- nvinfo : EIATTR_CBANK_PARAM_SIZE
	.align		4
.L_25:
        /*0070*/ 	.byte	0x03, 0x19
        /*0072*/ 	.short	0x001c


	//----- nvinfo : EIATTR_PARAM_CBANK
	.align		4
        /*0074*/ 	.byte	0x04, 0x0a
        /*0076*/ 	.short	(.L_27 - .L_26)
	.align		4
.L_26:
        /*0078*/ 	.word	index@(.nv.constant0._Z19find_maximum_kernelPfS_Pij)
        /*007c*/ 	.short	0x0380
        /*007e*/ 	.short	0x001c


	//----- nvinfo : EIATTR_SW_WAR
	.align		4
.L_27:
        /*0080*/ 	.byte	0x04, 0x36
        /*0082*/ 	.short	(.L_29 - .L_28)
.L_28:
        /*0084*/ 	.word	0x00000008
.L_29:


//--------------------- .nv.info._Z13ReductionMax2PfS_i --------------------------
	.section	.nv.info._Z13ReductionMax2PfS_i,"",@"SHT_CUDA_INFO"
	.sectionflags	@""
	.align	4


	//----- nvinfo : EIATTR_CUDA_API_VERSION
	.align		4
        /*0000*/ 	.byte	0x04, 0x37
        /*0002*/ 	.short	(.L_31 - .L_30)
.L_30:
        /*0004*/ 	.word	0x00000082


	//----- nvinfo : EIATTR_KPARAM_INFO
	.align		4
.L_31:
        /*0008*/ 	.byte	0x04, 0x17
        /*000a*/ 	.short	(.L_33 - .L_32)
.L_32:
        /*000c*/ 	.word	0x00000000
        /*0010*/ 	.short	0x0002
        /*0012*/ 	.short	0x0010
        /*0014*/ 	.byte	0x00, 0xf0, 0x11, 0x00


	//----- nvinfo : EIATTR_KPARAM_INFO
	.align		4
.L_33:
        /*0018*/ 	.byte	0x04, 0x17
        /*001a*/ 	.short	(.L_35 - .L_34)
.L_34:
        /*001c*/ 	.word	0x00000000
        /*0020*/ 	.short	0x0001
        /*0022*/ 	.short	0x0008
        /*0024*/ 	.byte	0x00, 0xf5, 0x21, 0x00


	//----- nvinfo : EIATTR_KPARAM_INFO
	.align		4
.L_35:
        /*0028*/ 	.byte	0x04, 0x17
        /*002a*/ 	.short	(.L_37 - .L_36)
.L_36:
        /*002c*/ 	.word	0x00000000
        /*0030*/ 	.short	0x0000
        /*0032*/ 	.short	0x0000
        /*0034*/ 	.byte	0x00, 0xf5, 0x21, 0x00


	//----- nvinfo : EIATTR_SPARSE_MMA_MASK
	.align		4
.L_37:
        /*0038*/ 	.byte	0x03, 0x50
        /*003a*/ 	.short	0x0000


	//----- nvinfo : EIATTR_MAXREG_COUNT
	.align		4
        /*003c*/ 	.byte	0x03, 0x1b
        /*003e*/ 	.short	0x00ff


	//----- nvinfo : EIATTR_NUM_BARRIERS
	.align		4
        /*0040*/ 	.byte	0x02, 0x4c
        /*0042*/ 	.byte	0x01
	.zero		1


	//----- nvinfo : EIATTR_MERCURY_ISA_VERSION
	.align		4
        /*0044*/ 	.byte	0x03, 0x5f
        /*0046*/ 	.short	0x0101


	//----- nvinfo : EIATTR_VRC_CTA_INIT_COUNT
	.align		4
        /*0048*/ 	.byte	0x02, 0x4a
	.zero		1
	.zero		1


	//----- nvinfo : EIATTR_EXIT_INSTR_OFFSETS
	.align		4
        /*004c*/ 	.byte	0x04, 0x1c
        /*004e*/ 	.short	(.L_39 - .L_38)


	//   ....[0]....
.L_38:
        /*0050*/ 	.word	0x00000250


	//   ....[1]....
        /*0054*/ 	.word	0x000002e0


	//----- nvinfo : EIATTR_CRS_STACK_SIZE
	.align		4
.L_39:
        /*0058*/ 	.byte	0x04, 0x1e
        /*005a*/ 	.short	(.L_41 - .L_40)
.L_40:
        /*005c*/ 	.word	0x00000000


	//----- nvinfo : EIATTR_CBANK_PARAM_SIZE
	.align		4
.L_41:
        /*0060*/ 	.byte	0x03, 0x19
        /*0062*/ 	.short	0x0014


	//----- nvinfo : EIATTR_PARAM_CBANK
	.align		4
        /*0064*/ 	.byte	0x04, 0x0a
        /*0066*/ 	.short	(.L_43 - .L_42)
	.align		4
.L_42:
        /*0068*/ 	.word	index@(.nv.constant0._Z13ReductionMax2PfS_i)
        /*006c*/ 	.short	0x0380
        /*006e*/ 	.short	0x0014


	//----- nvinfo : EIATTR_SW_WAR
	.align		4
.L_43:
        /*0070*/ 	.byte	0x04, 0x36
        /*0072*/ 	.short	(.L_45 - .L_44)
.L_44:
        /*0074*/ 	.word	0x00000008
.L_45:


//--------------------- .nv.callgraph             --------------------------
	.section	.nv.callgraph,"",@"SHT_CUDA_CALLGRAPH"
	.align	4
	.sectionentsize	8
	.align		4
        /*0000*/ 	.word	0x00000000
	.align		4
        /*0004*/ 	.word	0xffffffff
	.align		4
        /*0008*/ 	.word	0x00000000
	.align		4
        /*000c*/ 	.word	0xfffffffe
	.align		4
        /*0010*/ 	.word	0x00000000
	.align		4
        /*0014*/ 	.word	0xfffffffd
	.align		4
        /*0018*/ 	.word	0x00000000
	.align		4
        /*001c*/ 	.word	0xfffffffc


//--------------------- .text._Z19find_maximum_kernelPfS_Pij --------------------------
	.section	.text._Z19find_maximum_kernelPfS_Pij,"ax",@progbits
	.align	128
        .global         _Z19find_maximum_kernelPfS_Pij
        .type           _Z19find_maximum_kernelPfS_Pij,@function
        .size           _Z19find_maximum_kernelPfS_Pij,(.L_x_13 - _Z19find_maximum_kernelPfS_Pij)
        .other          _Z19find_maximum_kernelPfS_Pij,@"STO_CUDA_ENTRY STV_DEFAULT"
_Z19find_maximum_kernelPfS_Pij:
.text._Z19find_maximum_kernelPfS_Pij:
[----:B------:R-:W-:Y:S01]  /*0000*/  LDC R1, c[0x0][0x37c] ;  /* 0x0000df00ff017b82 */ /* 0x000fe20000000800 */
[----:B------:R-:W0:Y:S07]  /*0010*/  S2R R13, SR_TID.X ;  /* 0x00000000000d7919 */ /* 0x000e2e0000002100 */
[----:B------:R-:W0:Y:S01]  /*0020*/  S2UR UR4, SR_CTAID.X ;  /* 0x00000000000479c3 */ /* 0x000e220000002500 */
[----:B------:R-:W1:Y:S01]  /*0030*/  LDCU UR5, c[0x0][0x398] ;  /* 0x00007300ff0577ac */ /* 0x000e620008000800 */
[----:B------:R-:W-:Y:S01]  /*0040*/  BSSY.RECONVERGENT B0, `(.L_x_0) ;  /* 0x0000014000007945 */ /* 0x000fe20003800200 */
[----:B------:R-:W-:Y:S01]  /*0050*/  IMAD.MOV.U32 R7, RZ, RZ, -0x40800000 ;  /* 0xbf800000ff077424 */ /* 0x000fe200078e00ff */
[----:B------:R-:W2:Y:S04]  /*0060*/  LDCU.64 UR6, c[0x0][0x358] ;  /* 0x00006b00ff0677ac */ /* 0x000ea80008000a00 */
[----:B------:R-:W0:Y:S02]  /*0070*/  LDC R6, c[0x0][0x360] ;  /* 0x0000d800ff067b82 */ /* 0x000e240000000800 */
[----:B0-----:R-:W-:-:S05]  /*0080*/  IMAD R0, R6, UR4, R13 ;  /* 0x0000000406007c24 */ /* 0x001fca000f8e020d */
[----:B-1----:R-:W-:-:S13]  /*0090*/  ISETP.GE.U32.AND P0, PT, R0, UR5, PT ;  /* 0x0000000500007c0c */ /* 0x002fda000bf06070 */
[----:B--2---:R-:W-:Y:S05]  /*00a0*/  @P0 BRA `(.L_x_1) ;  /* 0x0000000000340947 */ /* 0x004fea0003800000 */
[----:B------:R-:W0:Y:S01]  /*00b0*/  LDC.64 R4, c[0x0][0x380] ;  /* 0x0000e000ff047b82 */ /* 0x000e220000000a00 */
[----:B------:R-:W1:Y:S01]  /*00c0*/  LDCU UR4, c[0x0][0x370] ;  /* 0x00006e00ff0477ac */ /* 0x000e620008000800 */
[----:B------:R-:W-:Y:S02]  /*00d0*/  IMAD.MOV.U32 R9, RZ, RZ, RZ ;  /* 0x000000ffff097224 */ /* 0x000fe400078e00ff */
[----:B------:R-:W-:Y:S02]  /*00e0*/  IMAD.MOV.U32 R7, RZ, RZ, -0x40800000 ;  /* 0xbf800000ff077424 */ /* 0x000fe400078e00ff */
[----:B-1----:R-:W-:-:S07]  /*00f0*/  IMAD R8, R6, UR4, RZ ;  /* 0x0000000406087c24 */ /* 0x002fce000f8e02ff */
.L_x_2:
[----:B------:R-:W-:-:S04]  /*0100*/  IMAD.IADD R11, R0, 0x1, R9 ;  /* 0x00000001000b7824 */ /* 0x000fc800078e0209 */
[----:B0-----:R-:W-:-:S06]  /*0110*/  IMAD.WIDE.U32 R2, R11, 0x4, R4 ;  /* 0x000000040b027825 */ /* 0x001fcc00078e0004 */
[----:B------:R-:W2:Y:S01]  /*0120*/  LDG.E R2, desc[UR6][R2.64] ;  /* 0x0000000602027981 */ /* 0x000ea2000c1e1900 */
[C---:B------:R-:W-:Y:S01]  /*0130*/  IMAD.IADD R11, R8.reuse, 0x1, R11 ;  /* 0x00000001080b7824 */ /* 0x040fe200078e020b */
[----:B------:R-:W-:-:S04]  /*0140*/  IADD3 R9, PT, PT, R8, R9, RZ ;  /* 0x0000000908097210 */ /* 0x000fc80007ffe0ff */
[----:B------:R-:W-:Y:S02]  /*0150*/  ISETP.GE.U32.AND P0, PT, R11, UR5, PT ;  /* 0x000000050b007c0c */ /* 0x000fe4000bf06070 */
[----:B--2---:R-:W-:-:S11]  /*0160*/  FMNMX R7, R2, R7, !PT ;  /* 0x0000000702077209 */ /* 0x004fd60007800000 */
[----:B------:R-:W-:Y:S05]  /*0170*/  @!P0 BRA `(.L_x_2) ;  /* 0xfffffffc00e08947 */ /* 0x000fea000383ffff */
.L_x_1:
[----:B------:R-:W-:Y:S05]  /*0180*/  BSYNC.RECONVERGENT B0 ;  /* 0x0000000000007941 */ /* 0x000fea0003800200 */
.L_x_0:
[----:B------:R-:W0:Y:S01]  /*0190*/  S2UR UR5, SR_CgaCtaId ;  /* 0x00000000000579c3 */ /* 0x000e220000008800 */
[----:B------:R-:W-:Y:S01]  /*01a0*/  UMOV UR4, 0x400 ;  /* 0x0000040000047882 */ /* 0x000fe20000000000 */
[----:B------:R-:W-:Y:S02]  /*01b0*/  ISETP.GE.U32.AND P1, PT, R6, 0x2, PT ;  /* 0x000000020600780c */ /* 0x000fe40003f26070 */
[----:B------:R-:W-:Y:S01]  /*01c0*/  ISETP.NE.AND P0, PT, R13, RZ, PT ;  /* 0x000000ff0d00720c */ /* 0x000fe20003f05270 */
[----:B0-----:R-:W-:-:S06]  /*01d0*/  ULEA UR4, UR5, UR4, 0x18 ;  /* 0x0000000405047291 */ /* 0x001fcc000f8ec0ff */
[----:B------:R-:W-:-:S05]  /*01e0*/  LEA R0, R13, UR4, 0x2 ;  /* 0x000000040d007c11 */ /* 0x000fca000f8e10ff */
[----:B------:R0:W-:Y:S01]  /*01f0*/  STS [R0], R7 ;  /* 0x0000000700007388 */ /* 0x0001e20000000800 */
[----:B------:R-:W-:Y:S06]  /*0200*/  BAR.SYNC.DEFER_BLOCKING 0x0 ;  /* 0x0000000000007b1d */ /* 0x000fec0000010000 */
[----:B------:R-:W-:Y:S05]  /*0210*/  @!P1 BRA `(.L_x_3) ;  /* 0x00000000002c9947 */ /* 0x000fea0003800000 */
.L_x_4:
[----:B------:R-:W-:-:S04]  /*0220*/  SHF.R.U32.HI R4, RZ, 0x1, R6 ;  /* 0x00000001ff047819 */ /* 0x000fc80000011606 */
[----:B------:R-:W-:-:S13]  /*0230*/  ISETP.GE.U32.AND P1, PT, R13, R4, PT ;  /* 0x000000040d00720c */ /* 0x000fda0003f26070 */
[----:B------:R-:W-:Y:S01]  /*0240*/  @!P1 IMAD R3, R4, 0x4, R0 ;  /* 0x0000000404039824 */ /* 0x000fe200078e0200 */
[----:B------:R-:W-:Y:S05]  /*0250*/  @!P1 LDS R2, [R0] ;  /* 0x0000000000029984 */ /* 0x000fea0000000800 */
[----:B------:R-:W1:Y:S02]  /*0260*/  @!P1 LDS R3, [R3] ;  /* 0x0000000003039984 */ /* 0x000e640000000800 */
[----:B-1----:R-:W-:-:S05]  /*0270*/  @!P1 FMNMX R5, R2, R3, !PT ;  /* 0x0000000302059209 */ /* 0x002fca0007800000 */
[----:B------:R1:W-:Y:S01]  /*0280*/  @!P1 STS [R0], R5 ;  /* 0x0000000500009388 */ /* 0x0003e20000000800 */
[----:B------:R-:W-:Y:S01]  /*0290*/  BAR.SYNC.DEFER_BLOCKING 0x0 ;  /* 0x0000000000007b1d */ /* 0x000fe20000010000 */
[----:B------:R-:W-:Y:S01]  /*02a0*/  ISETP.GT.U32.AND P1, PT, R6, 0x3, PT ;  /* 0x000000030600780c */ /* 0x000fe20003f24070 */
[----:B------:R-:W-:-:S12]  /*02b0*/  IMAD.MOV.U32 R6, RZ, RZ, R4 ;  /* 0x000000ffff067224 */ /* 0x000fd800078e0004 */
[----:B-1----:R-:W-:Y:S05]  /*02c0*/  @P1 BRA `(.L_x_4) ;  /* 0xfffffffc00d41947 */ /* 0x002fea000383ffff */
.L_x_3:
[----:B------:R-:W-:Y:S05]  /*02d0*/  @P0 EXIT ;  /* 0x000000000000094d */ /* 0x000fea0003800000 */
[----:B------:R-:W1:Y:S01]  /*02e0*/  LDC.64 R2, c[0x0][0x390] ;  /* 0x0000e400ff027b82 */ /* 0x000e620000000a00 */
[----:B------:R-:W-:Y:S01]  /*02f0*/  HFMA2 R5, -RZ, RZ, 0, 5.9604644775390625e-08 ;  /* 0x00000001ff057431 */ /* 0x000fe200000001ff */
[----:B------:R-:W-:Y:S06]  /*0300*/  BSSY B0, `(.L_x_5) ;  /* 0x0000006000007945 */ /* 0x000fec0003800000 */
.L_x_6:
[----:B------:R-:W-:Y:S01]  /*0310*/  IMAD.MOV.U32 R4, RZ, RZ, RZ ;  /* 0x000000ffff047224 */ /* 0x000fe200078e00ff */
[----:B------:R-:W-:Y:S05]  /*0320*/  YIELD ;  /* 0x0000000000007946 */ /* 0x000fea0003800000 */
[----:B01----:R-:W2:Y:S02]  /*0330*/  ATOMG.E.CAS.STRONG.GPU PT, R0, [R2], R4, R5 ;  /* 0x00000004020073a9 */ /* 0x003ea400001ee105 */
[----:B--2---:R-:W-:-:S13]  /*0340*/  ISETP.NE.AND P0, PT, R0, RZ, PT ;  /* 0x000000ff0000720c */ /* 0x004fda0003f05270 */
[----:B------:R-:W-:Y:S05]  /*0350*/  @P0 BRA `(.L_x_6) ;  /* 0xfffffffc00ec0947 */ /* 0x000fea000383ffff */
[----:B------:R-:W-:Y:S05]  /*0360*/  BSYNC B0 ;  /* 0x0000000000007941 */ /* 0x000fea0003800000 */
.L_x_5:
[----:B------:R-:W0:Y:S02]  /*0370*/  LDC.64 R4, c[0x0][0x388] ;  /* 0x0000e200ff047b82 */ /* 0x000e240000000a00 */
[----:B0-----:R-:W2:Y:S06]  /*0380*/  LDG.E R0, desc[UR6][R4.64] ;  /* 0x0000000604007981 */ /* 0x001eac000c1e1900 */
[----:B------:R-:W0:Y:S01]  /*0390*/  S2UR UR5, SR_CgaCtaId ;  /* 0x00000000000579c3 */ /* 0x000e220000008800 */
[----:B------:R-:W-:Y:S02]  /*03a0*/  UMOV UR4, 0x400 ;  /* 0x0000040000047882 */ /* 0x000fe40000000000 */
[----:B0-----:R-:W-:-:S09]  /*03b0*/  ULEA UR4, UR5, UR4, 0x18 ;  /* 0x0000000405047291 */ /* 0x001fd2000f8ec0ff */
[----:B------:R-:W2:Y:S02]  /*03c0*/  LDS R7, [UR4] ;  /* 0x00000004ff077984 */ /* 0x000ea40008000800 */
[----:B--2---:R-:W-:-:S05]  /*03d0*/  FMNMX R7, R0, R7, !PT ;  /* 0x0000000700077209 */ /* 0x004fca0007800000 */
[----:B------:R-:W-:Y:S04]  /*03e0*/  STG.E desc[UR6][R4.64], R7 ;  /* 0x0000000704007986 */ /* 0x000fe8000c101906 */
[----:B------:R-:W-:Y:S01]  /*03f0*/  ATOMG.E.EXCH.STRONG.GPU PT, RZ, desc[UR6][R2.64], RZ ;  /* 0x800000ff02ff79a8 */ /* 0x000fe2000c1ef106 */
[----:B------:R-:W-:Y:S05]  /*0400*/  EXIT ;  /* 0x000000000000794d */ /* 0x000fea0003800000 */
.L_x_7:
[----:B------:R-:W-:-:S00]  /*0410*/  BRA `(.L_x_7) ;  /* 0xfffffffc00fc7947 */ /* 0x000fc0000383ffff */
[----:B------:R-:W-:-:S00]  /*0420*/  NOP ;  /* 0x0000000000007918 */ /* 0x000fc00000000000 */
        /* <DEDUP_REMOVED lines=13> */
.L_x_13:


//--------------------- .text._Z13ReductionMax2PfS_i --------------------------
	.section	.text._Z13ReductionMax2PfS_i,"ax",@progbits
	.align	128
        .global         _Z13ReductionMax2PfS_i
        .type           _Z13ReductionMax2PfS_i,@function
        .size           _Z13ReductionMax2PfS_i,(.L_x_14 - _Z13ReductionMax2PfS_i)
        .other          _Z13ReductionMax2PfS_i,@"STO_CUDA_ENTRY STV_DEFAULT"
_Z13ReductionMax2PfS_i:
.text._Z13ReductionMax2PfS_i:
[----:B------:R-:W-:Y:S01]  /*0000*/  LDC R1, c[0x0][0x37c] ;  /* 0x0000df00ff017b82 */ /* 0x000fe20000000800 */
[----:B------:R-:W0:Y:S01]  /*0010*/  S2R R7, SR_CTAID.X ;  /* 0x0000000000077919 */ /* 0x000e220000002500 */
[----:B------:R-:W0:Y:S01]  /*0020*/  LDCU UR8, c[0x0][0x360] ;  /* 0x00006c00ff0877ac */ /* 0x000e220008000800 */
[----:B------:R-:W0:Y:S01]  /*0030*/  S2R R6, SR_TID.X ;  /* 0x0000000000067919 */ /* 0x000e220000002100 */
[----:B------:R-:W1:Y:S01]  /*0040*/  LDCU UR4, c[0x0][0x390] ;  /* 0x00007200ff0477ac */ /* 0x000e620008000800 */
[----:B------:R-:W2:Y:S01]  /*0050*/  LDCU.64 UR6, c[0x0][0x358] ;  /* 0x00006b00ff0677ac */ /* 0x000ea20008000a00 */
[----:B0-----:R-:W-:-:S05]  /*0060*/  IMAD R5, R7, UR8, R6 ;  /* 0x0000000807057c24 */ /* 0x001fca000f8e0206 */
[----:B-1----:R-:W-:-:S13]  /*0070*/  ISETP.GE.U32.AND P0, PT, R5, UR4, PT ;  /* 0x0000000405007c0c */ /* 0x002fda000bf06070 */
[----:B------:R-:W0:Y:S02]  /*0080*/  @!P0 LDC.64 R2, c[0x0][0x380] ;  /* 0x0000e000ff028b82 */ /* 0x000e240000000a00 */
[----:B0-----:R-:W-:-:S06]  /*0090*/  @!P0 IMAD.WIDE.U32 R2, R5, 0x4, R2 ;  /* 0x0000000405028825 */ /* 0x001fcc00078e0002 */
[----:B--2---:R-:W2:Y:S01]  /*00a0*/  @!P0 LDG.E R2, desc[UR6][R2.64] ;  /* 0x0000000602028981 */ /* 0x004ea2000c1e1900 */
[----:B------:R-:W0:Y:S01]  /*00b0*/  S2UR UR5, SR_CgaCtaId ;  /* 0x00000000000579c3 */ /* 0x000e220000008800 */
[----:B------:R-:W-:Y:S01]  /*00c0*/  IMAD.MOV.U32 R4, RZ, RZ, -0x80000000 ;  /* 0x80000000ff047424 */ /* 0x000fe200078e00ff */
[----:B------:R-:W-:Y:S01]  /*00d0*/  UMOV UR4, 0x400 ;  /* 0x0000040000047882 */ /* 0x000fe20000000000 */
[----:B------:R-:W-:Y:S01]  /*00e0*/  IMAD.U32 R0, RZ, RZ, UR8 ;  /* 0x00000008ff007e24 */ /* 0x000fe2000f8e00ff */
[----:B0-----:R-:W-:-:S06]  /*00f0*/  ULEA UR4, UR5, UR4, 0x18 ;  /* 0x0000000405047291 */ /* 0x001fcc000f8ec0ff */
[----:B------:R-:W-:Y:S01]  /*0100*/  LEA R5, R6, UR4, 0x2 ;  /* 0x0000000406057c11 */ /* 0x000fe2000f8e10ff */
[----:B--2---:R-:W0:Y:S01]  /*0110*/  @!P0 F2I.TRUNC.NTZ R4, R2 ;  /* 0x0000000200048305 */ /* 0x004e22000020f100 */
[----:B------:R-:W-:-:S03]  /*0120*/  ISETP.GE.U32.AND P0, PT, R0, 0x2, PT ;  /* 0x000000020000780c */ /* 0x000fc60003f06070 */
[----:B0-----:R0:W-:Y:S01]  /*0130*/  STS [R5], R4 ;  /* 0x0000000405007388 */ /* 0x0011e20000000800 */
[----:B------:R-:W-:Y:S09]  /*0140*/  BAR.SYNC.DEFER_BLOCKING 0x0 ;  /* 0x0000000000007b1d */ /* 0x000ff20000010000 */
[----:B------:R-:W-:Y:S05]  /*0150*/  @!P0 BRA `(.L_x_8) ;  /* 0x0000000000388947 */ /* 0x000fea0003800000 */
.L_x_11:
[--C-:B-1----:R-:W-:Y:S01]  /*0160*/  IMAD.MOV.U32 R2, RZ, RZ, R0.reuse ;  /* 0x000000ffff027224 */ /* 0x102fe200078e0000 */
[----:B------:R-:W-:Y:S01]  /*0170*/  SHF.R.U32.HI R0, RZ, 0x1, R0 ;  /* 0x00000001ff007819 */ /* 0x000fe20000011600 */
[----:B------:R-:W-:Y:S03]  /*0180*/  BAR.SYNC.DEFER_BLOCKING 0x0 ;  /* 0x0000000000007b1d */ /* 0x000fe60000010000 */
[----:B------:R-:W-:Y:S02]  /*0190*/  ISETP.GE.U32.AND P1, PT, R6, R0, PT ;  /* 0x000000000600720c */ /* 0x000fe40003f26070 */
[----:B------:R-:W-:Y:S01]  /*01a0*/  ISETP.GT.U32.AND P0, PT, R2, 0x3, PT ;  /* 0x000000030200780c */ /* 0x000fe20003f04070 */
[----:B------:R-:W-:Y:S10]  /*01b0*/  BSSY.RECONVERGENT B0, `(.L_x_9) ;  /* 0x0000007000007945 */ /* 0x000ff40003800200 */
[----:B------:R-:W-:Y:S05]  /*01c0*/  @P1 BRA `(.L_x_10) ;  /* 0x0000000000141947 */ /* 0x000fea0003800000 */
[----:B------:R-:W-:Y:S01]  /*01d0*/  IMAD R2, R0, 0x4, R5 ;  /* 0x0000000400027824 */ /* 0x000fe200078e0205 */
[----:B------:R-:W-:Y:S05]  /*01e0*/  LDS R3, [R5] ;  /* 0x0000000005037984 */ /* 0x000fea0000000800 */
[----:B------:R-:W1:Y:S02]  /*01f0*/  LDS R2, [R2] ;  /* 0x0000000002027984 */ /* 0x000e640000000800 */
[----:B-1----:R-:W-:-:S13]  /*0200*/  ISETP.GT.AND P1, PT, R2, R3, PT ;  /* 0x000000030200720c */ /* 0x002fda0003f24270 */
[----:B------:R1:W-:Y:S02]  /*0210*/  @P1 STS [R5], R2 ;  /* 0x0000000205001388 */ /* 0x0003e40000000800 */
.L_x_10:
[----:B------:R-:W-:Y:S05]  /*0220*/  BSYNC.RECONVERGENT B0 ;  /* 0x0000000000007941 */ /* 0x000fea0003800200 */
.L_x_9:
[----:B------:R-:W-:Y:S05]  /*0230*/  @P0 BRA `(.L_x_11) ;  /* 0xfffffffc00c80947 */ /* 0x000fea000383ffff */
.L_x_8:
[----:B------:R-:W-:-:S13]  /*0240*/  ISETP.NE.AND P0, PT, R6, RZ, PT ;  /* 0x000000ff0600720c */ /* 0x000fda0003f05270 */
[----:B------:R-:W-:Y:S05]  /*0250*/  @P0 EXIT ;  /* 0x000000000000094d */ /* 0x000fea0003800000 */
[----:B------:R-:W2:Y:S01]  /*0260*/  S2UR UR5, SR_CgaCtaId ;  /* 0x00000000000579c3 */ /* 0x000ea20000008800 */
[----:B------:R-:W-:-:S07]  /*0270*/  UMOV UR4, 0x400 ;  /* 0x0000040000047882 */ /* 0x000fce0000000000 */
[----:B-1----:R-:W1:Y:S01]  /*0280*/  LDC.64 R2, c[0x0][0x388] ;  /* 0x0000e200ff027b82 */ /* 0x002e620000000a00 */
[----:B--2---:R-:W-:Y:S01]  /*0290*/  ULEA UR4, UR5, UR4, 0x18 ;  /* 0x0000000405047291 */ /* 0x004fe2000f8ec0ff */
[----:B-1----:R-:W-:-:S08]  /*02a0*/  IMAD.WIDE.U32 R2, R7, 0x4, R2 ;  /* 0x0000000407027825 */ /* 0x002fd000078e0002 */
[----:B------:R-:W0:Y:S02]  /*02b0*/  LDS R0, [UR4] ;  /* 0x00000004ff007984 */ /* 0x000e240008000800 */
[----:B0-----:R-:W-:-:S05]  /*02c0*/  I2FP.F32.S32 R5, R0 ;  /* 0x0000000000057245 */ /* 0x001fca0000201400 */
[----:B------:R-:W-:Y:S01]  /*02d0*/  STG.E desc[UR6][R2.64], R5 ;  /* 0x0000000502007986 */ /* 0x000fe2000c101906 */
[----:B------:R-:W-:Y:S05]  /*02e0*/  EXIT ;  /* 0x000000000000794d */ /* 0x000fea0003800000 */
.L_x_12:
        /* <DEDUP_REMOVED lines=9> */
.L_x_14:


//--------------------- .nv.shared._Z19find_maximum_kernelPfS_Pij --------------------------
	.section	.nv.shared._Z19find_maximum_kernelPfS_Pij,"aw",@nobits
	.sectionflags	@""
	.align	16
.nv.shared._Z19find_maximum_kernelPfS_Pij:
	.zero		2048


//--------------------- .nv.shared.reserved.0     --------------------------
	.section	.nv.shared.reserved.0,"aw",@nobits
	.weak		__nv_reservedSMEM_offset_0_alias
	.size		__nv_reservedSMEM_offset_0_alias, 0, 64
	.other		__nv_reservedSMEM_offset_0_alias,@"STO_CUDA_RESERVED_SHARED STV_DEFAULT"
__nv_reservedSMEM_offset_0_alias:
	.zero		0
	.zero		64


//--------------------- .nv.shared._Z13ReductionMax2PfS_i --------------------------
	.section	.nv.shared._Z13ReductionMax2PfS_i,"aw",@nobits
	.sectionflags	@""
	.align	16
	.zero		1024


//--------------------- .nv.constant0._Z19find_maximum_kernelPfS_Pij --------------------------
	.section	.nv.constant0._Z19find_maximum_kernelPfS_Pij,"a",@progbits
	.sectionflags	@""
	.align	4
.nv.constant0._Z19find_maximum_kernelPfS_Pij:
	.zero		924


//--------------------- .nv.constant0._Z13ReductionMax2PfS_i --------------------------
	.section	.nv.constant0._Z13ReductionMax2PfS_i,"a",@progbits
	.sectionflags	@""
	.align	4
.nv.constant0._Z13ReductionMax2PfS_i:
	.zero		916


//--------------------- SYMBOLS --------------------------

	.type		.nv.reservedSmem.offset0,@object
	.size		.nv.reservedSmem.offset0,0x4
	.type		.nv.reservedSmem.cap,@object
	.size		.nv.reservedSmem.cap,0x4
